//
// Generated by NVIDIA NVVM Compiler
//
// Compiler Build ID: CL-36424714
// Cuda compilation tools, release 13.0, V13.0.88
// Based on NVVM 20.0.0
//

.version 9.0
.target sm_100
.address_size 64

	// .globl	_Z16computeFrequencyPiPci
.extern .func  (.param .b32 func_retval0) vprintf
(
	.param .b64 vprintf_param_0,
	.param .b64 vprintf_param_1
)
;
// _ZZ16computeFrequencyPiPciE5local has been demoted
.global .align 1 .b8 $str[9] = {116, 101, 115, 116, 58, 32, 37, 100};
.global .align 1 .b8 $str$1[8] = {102, 117, 107, 117, 32, 37, 100};

.visible .entry _Z16computeFrequencyPiPci(
	.param .u64 .ptr .align 1 _Z16computeFrequencyPiPci_param_0,
	.param .u64 .ptr .align 1 _Z16computeFrequencyPiPci_param_1,
	.param .u32 _Z16computeFrequencyPiPci_param_2
)
{
	.local .align 8 .b8 	__local_depot0[8];
	.reg .b64 	%SP;
	.reg .b64 	%SPL;
	.reg .pred 	%p<4>;
	.reg .b16 	%rs<6>;
	.reg .b32 	%r<56>;
	.reg .b64 	%rd<13>;
	// demoted variable
	.shared .align 4 .b8 _ZZ16computeFrequencyPiPciE5local[40];
	mov.u64 	%SPL, __local_depot0;
	cvta.local.u64 	%SP, %SPL;
	ld.param.u64 	%rd1, [_Z16computeFrequencyPiPci_param_0];
	ld.param.u64 	%rd2, [_Z16computeFrequencyPiPci_param_1];
	ld.param.u32 	%r1, [_Z16computeFrequencyPiPci_param_2];
	cvta.to.global.u64 	%rd3, %rd2;
	mov.b32 	%r2, 0;
	st.shared.u32 	[_ZZ16computeFrequencyPiPciE5local], %r2;
	st.shared.u32 	[_ZZ16computeFrequencyPiPciE5local+4], %r2;
	st.shared.u32 	[_ZZ16computeFrequencyPiPciE5local+8], %r2;
	st.shared.u32 	[_ZZ16computeFrequencyPiPciE5local+12], %r2;
	st.shared.u32 	[_ZZ16computeFrequencyPiPciE5local+16], %r2;
	st.shared.u32 	[_ZZ16computeFrequencyPiPciE5local+20], %r2;
	st.shared.u32 	[_ZZ16computeFrequencyPiPciE5local+24], %r2;
	st.shared.u32 	[_ZZ16computeFrequencyPiPciE5local+28], %r2;
	st.shared.u32 	[_ZZ16computeFrequencyPiPciE5local+32], %r2;
	st.shared.u32 	[_ZZ16computeFrequencyPiPciE5local+36], %r2;
	bar.sync 	0;
	mov.u32 	%r3, %tid.x;
	mov.u32 	%r4, %ctaid.x;
	mov.u32 	%r5, %ntid.x;
	mad.lo.s32 	%r6, %r4, %r5, %r3;
	cvt.s64.s32 	%rd4, %r6;
	add.s64 	%rd5, %rd3, %rd4;
	ld.global.u8 	%rs2, [%rd5];
	setp.ge.s32 	%p1, %r6, %r1;
	add.s16 	%rs3, %rs2, -48;
	and.b16  	%rs4, %rs3, 255;
	setp.gt.u16 	%p2, %rs4, 9;
	or.pred  	%p3, %p1, %p2;
	@%p3 bra 	$L__BB0_2;
	shl.b16 	%rs5, %rs2, 2;
	cvt.u32.u16 	%r7, %rs5;
	and.b32  	%r8, %r7, 60;
	mov.u32 	%r9, _ZZ16computeFrequencyPiPciE5local;
	add.s32 	%r10, %r9, %r8;
	ld.shared.u32 	%r11, [%r10];
	add.s32 	%r12, %r11, 1;
	st.shared.u32 	[%r10], %r12;
$L__BB0_2:
	bar.sync 	0;
	add.u64 	%rd6, %SP, 0;
	add.u64 	%rd7, %SPL, 0;
	cvta.to.global.u64 	%rd8, %rd1;
	ld.shared.u32 	%r13, [_ZZ16computeFrequencyPiPciE5local];
	atom.global.add.u32 	%r14, [%rd8], %r13;
	st.local.u32 	[%rd7], %r13;
	mov.u64 	%rd9, $str;
	cvta.global.u64 	%rd10, %rd9;
	{ // callseq 0, 0
	.param .b64 param0;
	st.param.b64 	[param0], %rd10;
	.param .b64 param1;
	st.param.b64 	[param1], %rd6;
	.param .b32 retval0;
	call.uni (retval0), 
	vprintf, 
	(
	param0, 
	param1
	);
	ld.param.b32 	%r15, [retval0];
	} // callseq 0
	ld.shared.u32 	%r17, [_ZZ16computeFrequencyPiPciE5local+4];
	atom.global.add.u32 	%r18, [%rd8+4], %r17;
	st.local.u32 	[%rd7], %r17;
	{ // callseq 1, 0
	.param .b64 param0;
	st.param.b64 	[param0], %rd10;
	.param .b64 param1;
	st.param.b64 	[param1], %rd6;
	.param .b32 retval0;
	call.uni (retval0), 
	vprintf, 
	(
	param0, 
	param1
	);
	ld.param.b32 	%r19, [retval0];
	} // callseq 1
	ld.shared.u32 	%r21, [_ZZ16computeFrequencyPiPciE5local+8];
	atom.global.add.u32 	%r22, [%rd8+8], %r21;
	st.local.u32 	[%rd7], %r21;
	{ // callseq 2, 0
	.param .b64 param0;
	st.param.b64 	[param0], %rd10;
	.param .b64 param1;
	st.param.b64 	[param1], %rd6;
	.param .b32 retval0;
	call.uni (retval0), 
	vprintf, 
	(
	param0, 
	param1
	);
	ld.param.b32 	%r23, [retval0];
	} // callseq 2
	ld.shared.u32 	%r25, [_ZZ16computeFrequencyPiPciE5local+12];
	atom.global.add.u32 	%r26, [%rd8+12], %r25;
	st.local.u32 	[%rd7], %r25;
	{ // callseq 3, 0
	.param .b64 param0;
	st.param.b64 	[param0], %rd10;
	.param .b64 param1;
	st.param.b64 	[param1], %rd6;
	.param .b32 retval0;
	call.uni (retval0), 
	vprintf, 
	(
	param0, 
	param1
	);
	ld.param.b32 	%r27, [retval0];
	} // callseq 3
	ld.shared.u32 	%r29, [_ZZ16computeFrequencyPiPciE5local+16];
	atom.global.add.u32 	%r30, [%rd8+16], %r29;
	st.local.u32 	[%rd7], %r29;
	{ // callseq 4, 0
	.param .b64 param0;
	st.param.b64 	[param0], %rd10;
	.param .b64 param1;
	st.param.b64 	[param1], %rd6;
	.param .b32 retval0;
	call.uni (retval0), 
	vprintf, 
	(
	param0, 
	param1
	);
	ld.param.b32 	%r31, [retval0];
	} // callseq 4
	ld.shared.u32 	%r33, [_ZZ16computeFrequencyPiPciE5local+20];
	atom.global.add.u32 	%r34, [%rd8+20], %r33;
	st.local.u32 	[%rd7], %r33;
	{ // callseq 5, 0
	.param .b64 param0;
	st.param.b64 	[param0], %rd10;
	.param .b64 param1;
	st.param.b64 	[param1], %rd6;
	.param .b32 retval0;
	call.uni (retval0), 
	vprintf, 
	(
	param0, 
	param1
	);
	ld.param.b32 	%r35, [retval0];
	} // callseq 5
	ld.shared.u32 	%r37, [_ZZ16computeFrequencyPiPciE5local+24];
	atom.global.add.u32 	%r38, [%rd8+24], %r37;
	st.local.u32 	[%rd7], %r37;
	{ // callseq 6, 0
	.param .b64 param0;
	st.param.b64 	[param0], %rd10;
	.param .b64 param1;
	st.param.b64 	[param1], %rd6;
	.param .b32 retval0;
	call.uni (retval0), 
	vprintf, 
	(
	param0, 
	param1
	);
	ld.param.b32 	%r39, [retval0];
	} // callseq 6
	ld.shared.u32 	%r41, [_ZZ16computeFrequencyPiPciE5local+28];
	atom.global.add.u32 	%r42, [%rd8+28], %r41;
	st.local.u32 	[%rd7], %r41;
	{ // callseq 7, 0
	.param .b64 param0;
	st.param.b64 	[param0], %rd10;
	.param .b64 param1;
	st.param.b64 	[param1], %rd6;
	.param .b32 retval0;
	call.uni (retval0), 
	vprintf, 
	(
	param0, 
	param1
	);
	ld.param.b32 	%r43, [retval0];
	} // callseq 7
	ld.shared.u32 	%r45, [_ZZ16computeFrequencyPiPciE5local+32];
	atom.global.add.u32 	%r46, [%rd8+32], %r45;
	st.local.u32 	[%rd7], %r45;
	{ // callseq 8, 0
	.param .b64 param0;
	st.param.b64 	[param0], %rd10;
	.param .b64 param1;
	st.param.b64 	[param1], %rd6;
	.param .b32 retval0;
	call.uni (retval0), 
	vprintf, 
	(
	param0, 
	param1
	);
	ld.param.b32 	%r47, [retval0];
	} // callseq 8
	ld.shared.u32 	%r49, [_ZZ16computeFrequencyPiPciE5local+36];
	atom.global.add.u32 	%r50, [%rd8+36], %r49;
	st.local.u32 	[%rd7], %r49;
	{ // callseq 9, 0
	.param .b64 param0;
	st.param.b64 	[param0], %rd10;
	.param .b64 param1;
	st.param.b64 	[param1], %rd6;
	.param .b32 retval0;
	call.uni (retval0), 
	vprintf, 
	(
	param0, 
	param1
	);
	ld.param.b32 	%r51, [retval0];
	} // callseq 9
	mov.b32 	%r53, 1;
	st.local.u32 	[%rd7], %r53;
	mov.u64 	%rd11, $str$1;
	cvta.global.u64 	%rd12, %rd11;
	{ // callseq 10, 0
	.param .b64 param0;
	st.param.b64 	[param0], %rd12;
	.param .b64 param1;
	st.param.b64 	[param1], %rd6;
	.param .b32 retval0;
	call.uni (retval0), 
	vprintf, 
	(
	param0, 
	param1
	);
	ld.param.b32 	%r54, [retval0];
	} // callseq 10
	ret;

}


// ===== COMPILED SASS (sm_100) =====

	.target	sm_100

	.elftype	@"ET_EXEC"


//--------------------- .note.nv.tkinfo           --------------------------
	.section	.note.nv.tkinfo,"",@"SHT_NOTE"
	.sectionflags	@"SHF_NOTE_NV_TKINFO"
	.tkinfo
        /*0018*/ 	.word	0x00000002
        /*0030*/ 	.string	""
        /*0030*/ 	.string	"ptxas"
        /*0030*/ 	.string	"Cuda compilation tools, release 13.0, V13.0.88"
        /*0030*/ 	.string	"Build cuda_13.0.r13.0/compiler.36424714_0"
        /*0030*/ 	.string	"-arch sm_100 -m 64 "



//--------------------- .note.nv.cuinfo           --------------------------
	.section	.note.nv.cuinfo,"",@"SHT_NOTE"
	.sectionflags	@"SHF_NOTE_NV_CUINFO"
        /*0018*/ 	.short	0x0002
        /*001a*/ 	.short	0x0064
        /*001c*/ 	.short	0x0082
	.zero		2


//--------------------- .nv.info                  --------------------------
	.section	.nv.info,"",@"SHT_CUDA_INFO"
	.align	4


	//----- nvinfo : EIATTR_REGCOUNT
	.align		4
        /*0000*/ 	.byte	0x04, 0x2f
        /*0002*/ 	.short	(.L_3 - .L_2)
	.align		4
.L_2:
        /*0004*/ 	.word	index@(_Z16computeFrequencyPiPci)
        /*0008*/ 	.word	0x00000018


	//----- nvinfo : EIATTR_FRAME_SIZE
	.align		4
.L_3:
        /*000c*/ 	.byte	0x04, 0x11
        /*000e*/ 	.short	(.L_5 - .L_4)
	.align		4
.L_4:
        /*0010*/ 	.word	index@(_Z16computeFrequencyPiPci)
        /*0014*/ 	.word	0x00000008


	//----- nvinfo : EIATTR_MIN_STACK_SIZE
	.align		4
.L_5:
        /*0018*/ 	.byte	0x04, 0x12
        /*001a*/ 	.short	(.L_7 - .L_6)
	.align		4
.L_6:
        /*001c*/ 	.word	index@(_Z16computeFrequencyPiPci)
        /*0020*/ 	.word	0x00000008
.L_7:


//--------------------- .nv.compat                --------------------------
	.section	.nv.compat,"",@"SHT_CUDA_COMPAT_INFO"
	.align	4
        /*0000*/ 	.byte	0x02, 0x09, 0x00, 0x00, 0x02, 0x02, 0x01, 0x00, 0x02, 0x05, 0x05, 0x00, 0x03, 0x07, 0x01, 0x01
        /*0010*/ 	.byte	0x02, 0x03, 0x00, 0x00, 0x02, 0x06, 0x01, 0x00, 0x04, 0x0b, 0x08, 0x00, 0x09, 0x00, 0x00, 0x00
        /*0020*/ 	.byte	0x00, 0x00, 0x00, 0x00


//--------------------- .nv.info._Z16computeFrequencyPiPci --------------------------
	.section	.nv.info._Z16computeFrequencyPiPci,"",@"SHT_CUDA_INFO"
	.sectionflags	@""
	.align	4


	//----- nvinfo : EIATTR_CUDA_API_VERSION
	.align		4
        /*0000*/ 	.byte	0x04, 0x37
        /*0002*/ 	.short	(.L_9 - .L_8)
.L_8:
        /*0004*/ 	.word	0x00000082


	//----- nvinfo : EIATTR_KPARAM_INFO
	.align		4
.L_9:
        /*0008*/ 	.byte	0x04, 0x17
        /*000a*/ 	.short	(.L_11 - .L_10)
.L_10:
        /*000c*/ 	.word	0x00000000
        /*0010*/ 	.short	0x0002
        /*0012*/ 	.short	0x0010
        /*0014*/ 	.byte	0x00, 0xf0, 0x11, 0x00


	//----- nvinfo : EIATTR_KPARAM_INFO
	.align		4
.L_11:
        /*0018*/ 	.byte	0x04, 0x17
        /*001a*/ 	.short	(.L_13 - .L_12)
.L_12:
        /*001c*/ 	.word	0x00000000
        /*0020*/ 	.short	0x0001
        /*0022*/ 	.short	0x0008
        /*0024*/ 	.byte	0x00, 0xf5, 0x21, 0x00


	//----- nvinfo : EIATTR_KPARAM_INFO
	.align		4
.L_13:
        /*0028*/ 	.byte	0x04, 0x17
        /*002a*/ 	.short	(.L_15 - .L_14)
.L_14:
        /*002c*/ 	.word	0x00000000
        /*0030*/ 	.short	0x0000
        /*0032*/ 	.short	0x0000
        /*0034*/ 	.byte	0x00, 0xf5, 0x21, 0x00


	//----- nvinfo : EIATTR_SPARSE_MMA_MASK
	.align		4
.L_15:
        /*0038*/ 	.byte	0x03, 0x50
        /*003a*/ 	.short	0x0000


	//----- nvinfo : EIATTR_MAXREG_COUNT
	.align		4
        /*003c*/ 	.byte	0x03, 0x1b
        /*003e*/ 	.short	0x00ff


	//----- nvinfo : EIATTR_NUM_BARRIERS
	.align		4
        /*0040*/ 	.byte	0x02, 0x4c
        /*0042*/ 	.byte	0x01
	.zero		1


	//----- nvinfo : EIATTR_EXTERNS
	.align		4
        /*0044*/ 	.byte	0x04, 0x0f
        /*0046*/ 	.short	(.L_17 - .L_16)


	//   ....[0]....
	.align		4
.L_16:
        /*0048*/ 	.word	index@(vprintf)


	//----- nvinfo : EIATTR_MERCURY_ISA_VERSION
	.align		4
.L_17:
        /*004c*/ 	.byte	0x03, 0x5f
        /*004e*/ 	.short	0x0101


	//----- nvinfo : EIATTR_INT_WARP_WIDE_INSTR_OFFSETS
	.align		4
        /*0050*/ 	.byte	0x04, 0x31
        /*0052*/ 	.short	(.L_19 - .L_18)


	//   ....[0]....
.L_18:
        /*0054*/ 	.word	0x00000220


	//   ....[1]....
        /*0058*/ 	.word	0x000003d0


	//   ....[2]....
        /*005c*/ 	.word	0x00000520


	//   ....[3]....
        /*0060*/ 	.word	0x00000660


	//   ....[4]....
        /*0064*/ 	.word	0x000007a0


	//   ....[5]....
        /*0068*/ 	.word	0x000008e0


	//   ....[6]....
        /*006c*/ 	.word	0x00000a20


	//   ....[7]....
        /*0070*/ 	.word	0x00000b60


	//   ....[8]....
        /*0074*/ 	.word	0x00000ca0


	//   ....[9]....
        /*0078*/ 	.word	0x00000de0


	//----- nvinfo : EIATTR_VRC_CTA_INIT_COUNT
	.align		4
.L_19:
        /*007c*/ 	.byte	0x02, 0x4a
	.zero		1
	.zero		1


	//----- nvinfo : EIATTR_SYSCALL_OFFSETS
	.align		4
        /*0080*/ 	.byte	0x04, 0x46
        /*0082*/ 	.short	(.L_21 - .L_20)


	//   ....[0]....
.L_20:
        /*0084*/ 	.word	0x00000330


	//   ....[1]....
        /*0088*/ 	.word	0x000004c0


	//   ....[2]....
        /*008c*/ 	.word	0x00000600


	//   ....[3]....
        /*0090*/ 	.word	0x00000740


	//   ....[4]....
        /*0094*/ 	.word	0x00000880


	//   ....[5]....
        /*0098*/ 	.word	0x000009c0


	//   ....[6]....
        /*009c*/ 	.word	0x00000b00


	//   ....[7]....
        /*00a0*/ 	.word	0x00000c40


	//   ....[8]....
        /*00a4*/ 	.word	0x00000d80


	//   ....[9]....
        /*00a8*/ 	.word	0x00000ec0


	//   ....[10]....
        /*00ac*/ 	.word	0x00000f60


	//----- nvinfo : EIATTR_EXIT_INSTR_OFFSETS
	.align		4
.L_21:
        /*00b0*/ 	.byte	0x04, 0x1c
        /*00b2*/ 	.short	(.L_23 - .L_22)


	//   ....[0]....
.L_22:
        /*00b4*/ 	.word	0x00000f70


	//----- nvinfo : EIATTR_CBANK_PARAM_SIZE
	.align		4
.L_23:
        /*00b8*/ 	.byte	0x03, 0x19
        /*00ba*/ 	.short	0x0014


	//----- nvinfo : EIATTR_PARAM_CBANK
	.align		4
        /*00bc*/ 	.byte	0x04, 0x0a
        /*00be*/ 	.short	(.L_25 - .L_24)
	.align		4
.L_24:
        /*00c0*/ 	.word	index@(.nv.constant0._Z16computeFrequencyPiPci)
        /*00c4*/ 	.short	0x0380
        /*00c6*/ 	.short	0x0014


	//----- nvinfo : EIATTR_SW_WAR
	.align		4
.L_25:
        /*00c8*/ 	.byte	0x04, 0x36
        /*00ca*/ 	.short	(.L_27 - .L_26)
.L_26:
        /*00cc*/ 	.word	0x00000008
.L_27:


//--------------------- .nv.callgraph             --------------------------
	.section	.nv.callgraph,"",@"SHT_CUDA_CALLGRAPH"
	.align	4
	.sectionentsize	8
	.align		4
        /*0000*/ 	.word	0x00000000
	.align		4
        /*0004*/ 	.word	0xffffffff
	.align		4
        /*0008*/ 	.word	index@(_Z16computeFrequencyPiPci)
	.align		4
        /*000c*/ 	.word	index@(vprintf)
	.align		4
        /*0010*/ 	.word	0x00000000
	.align		4
        /*0014*/ 	.word	0xfffffffe
	.align		4
        /*0018*/ 	.word	0x00000000
	.align		4
        /*001c*/ 	.word	0xfffffffd
	.align		4
        /*0020*/ 	.word	0x00000000
	.align		4
        /*0024*/ 	.word	0xfffffffc


//--------------------- .nv.constant4             --------------------------
	.section	.nv.constant4,"a",@progbits
	.align	8
	.align		8
.nv.constant4:
        /*0000*/ 	.dword	vprintf
	.align		8
        /*0008*/ 	.dword	$str
	.align		8
        /*0010*/ 	.dword	$str$1


//--------------------- .text._Z16computeFrequencyPiPci --------------------------
	.section	.text._Z16computeFrequencyPiPci,"ax",@progbits
	.align	128
        .global         _Z16computeFrequencyPiPci
        .type           _Z16computeFrequencyPiPci,@function
        .size           _Z16computeFrequencyPiPci,(.L_x_12 - _Z16computeFrequencyPiPci)
        .other          _Z16computeFrequencyPiPci,@"STO_CUDA_ENTRY STV_DEFAULT"
_Z16computeFrequencyPiPci:
.text._Z16computeFrequencyPiPci:
[----:B------:R-:W0:Y:S08]  /*0000*/  LDC R1, c[0x0][0x37c] ;  /* 0x0000df00ff017b82 */ /* 0x000e300000000800 */
[----:B------:R-:W1:Y:S01]  /*0010*/  S2UR UR5, SR_CgaCtaId ;  /* 0x00000000000579c3 */ /* 0x000e620000008800 */
[----:B------:R-:W2:Y:S01]  /*0020*/  S2R R0, SR_TID.X ;  /* 0x0000000000007919 */ /* 0x000ea20000002100 */
[----:B------:R-:W3:Y:S01]  /*0030*/  LDCU UR6, c[0x0][0x2fc] ;  /* 0x00005f80ff0677ac */ /* 0x000ee20008000800 */
[----:B0-----:R-:W-:Y:S01]  /*0040*/  VIADD R1, R1, 0xfffffff8 ;  /* 0xfffffff801017836 */ /* 0x001fe20000000000 */
[----:B------:R-:W-:Y:S01]  /*0050*/  UMOV UR4, 0x400 ;  /* 0x0000040000047882 */ /* 0x000fe20000000000 */
[----:B------:R-:W0:Y:S03]  /*0060*/  LDCU.64 UR8, c[0x0][0x388] ;  /* 0x00007100ff0877ac */ /* 0x000e260008000a00 */
[----:B------:R-:W2:Y:S01]  /*0070*/  S2UR UR7, SR_CTAID.X ;  /* 0x00000000000779c3 */ /* 0x000ea20000002500 */
[----:B------:R-:W4:Y:S07]  /*0080*/  LDCU.64 UR36, c[0x0][0x358] ;  /* 0x00006b00ff2477ac */ /* 0x000f2e0008000a00 */
[----:B------:R-:W2:Y:S01]  /*0090*/  LDC R3, c[0x0][0x360] ;  /* 0x0000d800ff037b82 */ /* 0x000ea20000000800 */
[----:B-1----:R-:W-:Y:S01]  /*00a0*/  ULEA UR4, UR5, UR4, 0x18 ;  /* 0x0000000405047291 */ /* 0x002fe2000f8ec0ff */
[----:B------:R-:W1:Y:S08]  /*00b0*/  LDCU UR5, c[0x0][0x390] ;  /* 0x00007200ff0577ac */ /* 0x000e700008000800 */
[----:B------:R-:W-:Y:S04]  /*00c0*/  STS.128 [UR4], RZ ;  /* 0x000000ffff007988 */ /* 0x000fe80008000c04 */
[----:B------:R-:W-:Y:S01]  /*00d0*/  STS.128 [UR4+0x10], RZ ;  /* 0x000010ffff007988 */ /* 0x000fe20008000c04 */
[----:B--2---:R-:W-:-:S03]  /*00e0*/  IMAD R0, R3, UR7, R0 ;  /* 0x0000000703007c24 */ /* 0x004fc6000f8e0200 */
[----:B------:R-:W-:Y:S01]  /*00f0*/  STS.64 [UR4+0x20], RZ ;  /* 0x000020ffff007988 */ /* 0x000fe20008000a04 */
[----:B------:R-:W-:Y:S01]  /*0100*/  BAR.SYNC.DEFER_BLOCKING 0x0 ;  /* 0x0000000000007b1d */ /* 0x000fe20000010000 */
[----:B0-----:R-:W-:-:S04]  /*0110*/  IADD3 R2, P0, PT, R0, UR8, RZ ;  /* 0x0000000800027c10 */ /* 0x001fc8000ff1e0ff */
[----:B------:R-:W-:Y:S01]  /*0120*/  LEA.HI.X.SX32 R3, R0, UR9, 0x1, P0 ;  /* 0x0000000900037c11 */ /* 0x000fe200080f0eff */
[----:B------:R-:W0:Y:S02]  /*0130*/  S2R R6, SR_LANEID ;  /* 0x0000000000067919 */ /* 0x000e240000000000 */
[----:B------:R-:W2:Y:S01]  /*0140*/  LDC.64 R8, c[0x0][0x380] ;  /* 0x0000e000ff087b82 */ /* 0x000ea20000000a00 */
[----:B------:R-:W5:Y:S01]  /*0150*/  LDCU.64 UR8, c[0x4][0x8] ;  /* 0x01000100ff0877ac */ /* 0x000f620008000a00 */
[----:B----4-:R-:W4:Y:S02]  /*0160*/  LDG.E.U8 R2, desc[UR36][R2.64] ;  /* 0x0000002402027981 */ /* 0x010f24000c1e1100 */
[----:B----4-:R-:W-:-:S05]  /*0170*/  VIADD R4, R2, 0xffffffd0 ;  /* 0xffffffd002047836 */ /* 0x010fca0000000000 */
[----:B------:R-:W-:-:S04]  /*0180*/  LOP3.LUT R4, R4, 0xff, RZ, 0xc0, !PT ;  /* 0x000000ff04047812 */ /* 0x000fc800078ec0ff */
[----:B------:R-:W-:-:S04]  /*0190*/  ISETP.GT.U32.AND P0, PT, R4, 0x9, PT ;  /* 0x000000090400780c */ /* 0x000fc80003f04070 */
[----:B-1----:R-:W-:-:S13]  /*01a0*/  ISETP.GE.OR P0, PT, R0, UR5, P0 ;  /* 0x0000000500007c0c */ /* 0x002fda0008706670 */
[----:B------:R-:W-:-:S04]  /*01b0*/  @!P0 SHF.L.U32 R0, R2, 0x2, RZ ;  /* 0x0000000202008819 */ /* 0x000fc800000006ff */
[----:B------:R-:W-:-:S05]  /*01c0*/  @!P0 LOP3.LUT R4, R0, 0x3c, RZ, 0xc0, !PT ;  /* 0x0000003c00048812 */ /* 0x000fca00078ec0ff */
[----:B------:R-:W1:Y:S02]  /*01d0*/  @!P0 LDS R0, [R4+UR4] ;  /* 0x0000000404008984 */ /* 0x000e640008000800 */
[----:B-1----:R-:W-:-:S05]  /*01e0*/  @!P0 VIADD R5, R0, 0x1 ;  /* 0x0000000100058836 */ /* 0x002fca0000000000 */
[----:B------:R5:W-:Y:S01]  /*01f0*/  @!P0 STS [R4+UR4], R5 ;  /* 0x0000000504008988 */ /* 0x000be20008000804 */
[----:B------:R-:W-:Y:S06]  /*0200*/  BAR.SYNC.DEFER_BLOCKING 0x0 ;  /* 0x0000000000007b1d */ /* 0x000fec0000010000 */
[----:B------:R-:W1:Y:S01]  /*0210*/  LDS R0, [UR4] ;  /* 0x00000004ff007984 */ /* 0x000e620008000800 */
[----:B------:R-:W-:Y:S02]  /*0220*/  VOTEU.ANY UR4, UPT, PT ;  /* 0x0000000000047886 */ /* 0x000fe400038e0100 */
[----:B------:R-:W-:-:S02]  /*0230*/  UFLO.U32 UR5, UR4 ;  /* 0x00000004000572bd */ /* 0x000fc400080e0000 */
[----:B------:R-:W-:Y:S01]  /*0240*/  UPOPC UR4, UR4 ;  /* 0x00000004000472bf */ /* 0x000fe20008000000 */
[----:B------:R-:W-:-:S03]  /*0250*/  MOV R2, 0x0 ;  /* 0x0000000000027802 */ /* 0x000fc60000000f00 */
[----:B0-----:R-:W-:Y:S01]  /*0260*/  ISETP.EQ.U32.AND P0, PT, R6, UR5, PT ;  /* 0x0000000506007c0c */ /* 0x001fe2000bf02070 */
[----:B------:R0:W4:Y:S01]  /*0270*/  LDC.64 R10, c[0x4][R2] ;  /* 0x01000000020a7b82 */ /* 0x0001220000000a00 */
[----:B-----5:R-:W-:Y:S01]  /*0280*/  MOV R4, UR8 ;  /* 0x0000000800047c02 */ /* 0x020fe20008000f00 */
[----:B-1----:R-:W-:-:S04]  /*0290*/  IMAD R3, R0, UR4, RZ ;  /* 0x0000000400037c24 */ /* 0x002fc8000f8e02ff */
[----:B------:R-:W1:Y:S01]  /*02a0*/  LDCU UR4, c[0x0][0x2f8] ;  /* 0x00005f00ff0477ac */ /* 0x000e620008000800 */
[----:B------:R0:W-:Y:S05]  /*02b0*/  STL [R1], R0 ;  /* 0x0000000001007387 */ /* 0x0001ea0000100800 */
[----:B--2---:R0:W-:Y:S01]  /*02c0*/  @P0 REDG.E.ADD.STRONG.GPU desc[UR36][R8.64], R3 ;  /* 0x000000030800098e */ /* 0x0041e2000c12e124 */
[----:B------:R-:W-:Y:S01]  /*02d0*/  IMAD.U32 R5, RZ, RZ, UR9 ;  /* 0x00000009ff057e24 */ /* 0x000fe2000f8e00ff */
[----:B-1----:R-:W-:-:S05]  /*02e0*/  IADD3 R18, P0, PT, R1, UR4, RZ ;  /* 0x0000000401127c10 */ /* 0x002fca000ff1e0ff */
[----:B---3--:R-:W-:Y:S02]  /*02f0*/  IMAD.X R19, RZ, RZ, UR6, P0 ;  /* 0x00000006ff137e24 */ /* 0x008fe400080e06ff */
[----:B------:R-:W-:-:S03]  /*0300*/  IMAD.MOV.U32 R6, RZ, RZ, R18 ;  /* 0x000000ffff067224 */ /* 0x000fc600078e0012 */
[----:B0---4-:R-:W-:-:S07]  /*0310*/  MOV R7, R19 ;  /* 0x0000001300077202 */ /* 0x011fce0000000f00 */
[----:B------:R-:W-:-:S07]  /*0320*/  LEPC R20, `(.L_x_0) ;  /* 0x000000001014794e */ /* 0x000fce0000000000 */
[----:B------:R-:W-:Y:S05]  /*0330*/  CALL.ABS.NOINC R10 ;  /* 0x000000000a007343 */ /* 0x000fea0003c00000 */
.L_x_0:
[----:B------:R-:W0:Y:S01]  /*0340*/  S2UR UR5, SR_CgaCtaId ;  /* 0x00000000000579c3 */ /* 0x000e220000008800 */
[----:B------:R-:W-:Y:S01]  /*0350*/  UMOV UR4, 0x400 ;  /* 0x0000040000047882 */ /* 0x000fe20000000000 */
[----:B------:R-:W1:Y:S01]  /*0360*/  S2R R3, SR_LANEID ;  /* 0x0000000000037919 */ /* 0x000e620000000000 */
[----:B------:R-:W2:Y:S01]  /*0370*/  LDCU.64 UR6, c[0x0][0x380] ;  /* 0x00007000ff0677ac */ /* 0x000ea20008000a00 */
[----:B0-----:R-:W-:Y:S02]  /*0380*/  ULEA UR4, UR5, UR4, 0x18 ;  /* 0x0000000405047291 */ /* 0x001fe4000f8ec0ff */
[----:B--2---:R-:W-:-:S04]  /*0390*/  UIADD3 UR5, UP0, UPT, UR6, 0x4, URZ ;  /* 0x0000000406057890 */ /* 0x004fc8000ff1e0ff */
[----:B------:R-:W-:Y:S02]  /*03a0*/  UIADD3.X UR6, UPT, UPT, URZ, UR7, URZ, UP0, !UPT ;  /* 0x00000007ff067290 */ /* 0x000fe400087fe4ff */
[----:B------:R-:W-:Y:S01]  /*03b0*/  IMAD.U32 R16, RZ, RZ, UR5 ;  /* 0x00000005ff107e24 */ /* 0x000fe2000f8e00ff */
[----:B------:R-:W0:Y:S01]  /*03c0*/  LDS R0, [UR4+0x4] ;  /* 0x00000404ff007984 */ /* 0x000e220008000800 */
[----:B------:R-:W-:Y:S02]  /*03d0*/  VOTEU.ANY UR4, UPT, PT ;  /* 0x0000000000047886 */ /* 0x000fe400038e0100 */
[----:B------:R-:W-:Y:S01]  /*03e0*/  UFLO.U32 UR8, UR4 ;  /* 0x00000004000872bd */ /* 0x000fe200080e0000 */
[----:B------:R-:W-:Y:S01]  /*03f0*/  IMAD.U32 R17, RZ, RZ, UR6 ;  /* 0x00000006ff117e24 */ /* 0x000fe2000f8e00ff */
[----:B------:R-:W-:-:S04]  /*0400*/  UPOPC UR4, UR4 ;  /* 0x00000004000472bf */ /* 0x000fc80008000000 */
[----:B-1----:R-:W-:Y:S02]  /*0410*/  ISETP.EQ.U32.AND P0, PT, R3, UR8, PT ;  /* 0x0000000803007c0c */ /* 0x002fe4000bf02070 */
[----:B0-----:R-:W-:Y:S01]  /*0420*/  IMAD R3, R0, UR4, RZ ;  /* 0x0000000400037c24 */ /* 0x001fe2000f8e02ff */
[----:B------:R0:W-:Y:S01]  /*0430*/  STL [R1], R0 ;  /* 0x0000000001007387 */ /* 0x0001e20000100800 */
[----:B------:R0:W1:Y:S03]  /*0440*/  LDC.64 R8, c[0x4][R2] ;  /* 0x0100000002087b82 */ /* 0x0000660000000a00 */
[----:B------:R-:W2:Y:S06]  /*0450*/  LDCU.64 UR4, c[0x4][0x8] ;  /* 0x01000100ff0477ac */ /* 0x000eac0008000a00 */
[----:B------:R0:W-:Y:S01]  /*0460*/  @P0 REDG.E.ADD.STRONG.GPU desc[UR36][R16.64], R3 ;  /* 0x000000031000098e */ /* 0x0001e2000c12e124 */
[----:B------:R-:W-:Y:S01]  /*0470*/  IMAD.MOV.U32 R6, RZ, RZ, R18 ;  /* 0x000000ffff067224 */ /* 0x000fe200078e0012 */
[----:B------:R-:W-:-:S02]  /*0480*/  MOV R7, R19 ;  /* 0x0000001300077202 */ /* 0x000fc40000000f00 */
[----:B--2---:R-:W-:Y:S01]  /*0490*/  MOV R4, UR4 ;  /* 0x0000000400047c02 */ /* 0x004fe20008000f00 */
[----:B0-----:R-:W-:-:S07]  /*04a0*/  IMAD.U32 R5, RZ, RZ, UR5 ;  /* 0x00000005ff057e24 */ /* 0x001fce000f8e00ff */
[----:B------:R-:W-:-:S07]  /*04b0*/  LEPC R20, `(.L_x_1) ;  /* 0x000000001014794e */ /* 0x000fce0000000000 */
[----:B-1----:R-:W-:Y:S05]  /*04c0*/  CALL.ABS.NOINC R8 ;  /* 0x0000000008007343 */ /* 0x002fea0003c00000 */
.L_x_1:
[----:B------:R-:W0:Y:S01]  /*04d0*/  S2UR UR5, SR_CgaCtaId ;  /* 0x00000000000579c3 */ /* 0x000e220000008800 */
[----:B------:R-:W-:Y:S01]  /*04e0*/  UMOV UR4, 0x400 ;  /* 0x0000040000047882 */ /* 0x000fe20000000000 */
[----:B------:R-:W1:Y:S01]  /*04f0*/  S2R R3, SR_LANEID ;  /* 0x0000000000037919 */ /* 0x000e620000000000 */
[----:B0-----:R-:W-:-:S09]  /*0500*/  ULEA UR4, UR5, UR4, 0x18 ;  /* 0x0000000405047291 */ /* 0x001fd2000f8ec0ff */
[----:B------:R-:W0:Y:S01]  /*0510*/  LDS R0, [UR4+0x8] ;  /* 0x00000804ff007984 */ /* 0x000e220008000800 */
[----:B------:R-:W-:Y:S02]  /*0520*/  VOTEU.ANY UR4, UPT, PT ;  /* 0x0000000000047886 */ /* 0x000fe400038e0100 */
[----:B------:R-:W-:Y:S02]  /*0530*/  UFLO.U32 UR5, UR4 ;  /* 0x00000004000572bd */ /* 0x000fe400080e0000 */
[----:B------:R-:W-:-:S04]  /*0540*/  UPOPC UR4, UR4 ;  /* 0x00000004000472bf */ /* 0x000fc80008000000 */
[----:B-1----:R-:W-:Y:S02]  /*0550*/  ISETP.EQ.U32.AND P0, PT, R3, UR5, PT ;  /* 0x0000000503007c0c */ /* 0x002fe4000bf02070 */
[----:B0-----:R-:W-:Y:S01]  /*0560*/  IMAD R3, R0, UR4, RZ ;  /* 0x0000000400037c24 */ /* 0x001fe2000f8e02ff */
[----:B------:R0:W-:Y:S01]  /*0570*/  STL [R1], R0 ;  /* 0x0000000001007387 */ /* 0x0001e20000100800 */
[----:B------:R0:W1:Y:S03]  /*0580*/  LDC.64 R8, c[0x4][R2] ;  /* 0x0100000002087b82 */ /* 0x0000660000000a00 */
[----:B------:R-:W2:Y:S06]  /*0590*/  LDCU.64 UR4, c[0x4][0x8] ;  /* 0x01000100ff0477ac */ /* 0x000eac0008000a00 */
[----:B------:R0:W-:Y:S01]  /*05a0*/  @P0 REDG.E.ADD.STRONG.GPU desc[UR36][R16.64+0x4], R3 ;  /* 0x000004031000098e */ /* 0x0001e2000c12e124 */
[----:B------:R-:W-:Y:S01]  /*05b0*/  MOV R6, R18 ;  /* 0x0000001200067202 */ /* 0x000fe20000000f00 */
[----:B------:R-:W-:-:S02]  /*05c0*/  IMAD.MOV.U32 R7, RZ, RZ, R19 ;  /* 0x000000ffff077224 */ /* 0x000fc400078e0013 */
[----:B--2---:R-:W-:Y:S02]  /*05d0*/  IMAD.U32 R4, RZ, RZ, UR4 ;  /* 0x00000004ff047e24 */ /* 0x004fe4000f8e00ff */
[----:B0-----:R-:W-:-:S07]  /*05e0*/  IMAD.U32 R5, RZ, RZ, UR5 ;  /* 0x00000005ff057e24 */ /* 0x001fce000f8e00ff */
[----:B------:R-:W-:-:S07]  /*05f0*/  LEPC R20, `(.L_x_2) ;  /* 0x000000001014794e */ /* 0x000fce0000000000 */
[----:B-1----:R-:W-:Y:S05]  /*0600*/  CALL.ABS.NOINC R8 ;  /* 0x0000000008007343 */ /* 0x002fea0003c00000 */
.L_x_2:
        /* <DEDUP_REMOVED lines=14> */
[----:B------:R-:W-:-:S02]  /*06f0*/  IMAD.MOV.U32 R6, RZ, RZ, R18 ;  /* 0x000000ffff067224 */ /* 0x000fc400078e0012 */
[----:B------:R-:W-:Y:S02]  /*0700*/  IMAD.MOV.U32 R7, RZ, RZ, R19 ;  /* 0x000000ffff077224 */ /* 0x000fe400078e0013 */
[----:B--2---:R-:W-:Y:S01]  /*0710*/  IMAD.U32 R4, RZ, RZ, UR4 ;  /* 0x00000004ff047e24 */ /* 0x004fe2000f8e00ff */
[----:B0-----:R-:W-:-:S07]  /*0720*/  MOV R5, UR5 ;  /* 0x0000000500057c02 */ /* 0x001fce0008000f00 */
[----:B------:R-:W-:-:S07]  /*0730*/  LEPC R20, `(.L_x_3) ;  /* 0x000000001014794e */ /* 0x000fce0000000000 */
[----:B-1----:R-:W-:Y:S05]  /*0740*/  CALL.ABS.NOINC R8 ;  /* 0x0000000008007343 */ /* 0x002fea0003c00000 */
.L_x_3:
        /* <DEDUP_REMOVED lines=20> */
.L_x_4:
        /* <DEDUP_REMOVED lines=20> */
.L_x_5:
        /* <DEDUP_REMOVED lines=20> */
.L_x_6:
        /* <DEDUP_REMOVED lines=20> */
.L_x_7:
        /* <DEDUP_REMOVED lines=20> */
.L_x_8:
        /* <DEDUP_REMOVED lines=20> */
.L_x_9:
[----:B------:R-:W-:Y:S01]  /*0ed0*/  HFMA2 R0, -RZ, RZ, 0, 5.9604644775390625e-08 ;  /* 0x00000001ff007431 */ /* 0x000fe200000001ff */
[----:B------:R-:W0:Y:S01]  /*0ee0*/  LDC.64 R2, c[0x4][R2] ;  /* 0x0100000002027b82 */ /* 0x000e220000000a00 */
[----:B------:R-:W1:Y:S01]  /*0ef0*/  LDCU.64 UR4, c[0x4][0x10] ;  /* 0x01000200ff0477ac */ /* 0x000e620008000a00 */
[----:B------:R-:W-:Y:S01]  /*0f00*/  IMAD.MOV.U32 R6, RZ, RZ, R18 ;  /* 0x000000ffff067224 */ /* 0x000fe200078e0012 */
[----:B------:R-:W-:Y:S01]  /*0f10*/  MOV R7, R19 ;  /* 0x0000001300077202 */ /* 0x000fe20000000f00 */
[----:B------:R2:W-:Y:S01]  /*0f20*/  STL [R1], R0 ;  /* 0x0000000001007387 */ /* 0x0005e20000100800 */
[----:B-1----:R-:W-:Y:S01]  /*0f30*/  IMAD.U32 R4, RZ, RZ, UR4 ;  /* 0x00000004ff047e24 */ /* 0x002fe2000f8e00ff */
[----:B--2---:R-:W-:-:S07]  /*0f40*/  MOV R5, UR5 ;  /* 0x0000000500057c02 */ /* 0x004fce0008000f00 */
[----:B------:R-:W-:-:S07]  /*0f50*/  LEPC R20, `(.L_x_10) ;  /* 0x000000001014794e */ /* 0x000fce0000000000 */
[----:B0-----:R-:W-:Y:S05]  /*0f60*/  CALL.ABS.NOINC R2 ;  /* 0x0000000002007343 */ /* 0x001fea0003c00000 */
.L_x_10:
[----:B------:R-:W-:Y:S05]  /*0f70*/  EXIT ;  /* 0x000000000000794d */ /* 0x000fea0003800000 */
.L_x_11:
[----:B------:R-:W-:-:S00]  /*0f80*/  BRA `(.L_x_11) ;  /* 0xfffffffc00fc7947 */ /* 0x000fc0000383ffff */
[----:B------:R-:W-:-:S00]  /*0f90*/  NOP ;  /* 0x0000000000007918 */ /* 0x000fc00000000000 */
        /* <DEDUP_REMOVED lines=14> */
.L_x_12:


//--------------------- .nv.global.init           --------------------------
	.section	.nv.global.init,"aw",@progbits
.nv.global.init:
	.type		$str$1,@object
	.size		$str$1,($str - $str$1)
$str$1:
        /*0000*/ 	.byte	0x66, 0x75, 0x6b, 0x75, 0x20, 0x25, 0x64, 0x00
	.type		$str,@object
	.size		$str,(.L_0 - $str)
$str:
        /*0008*/ 	.byte	0x74, 0x65, 0x73, 0x74, 0x3a, 0x20, 0x25, 0x64, 0x00
.L_0:


//--------------------- .nv.shared._Z16computeFrequencyPiPci --------------------------
	.section	.nv.shared._Z16computeFrequencyPiPci,"aw",@nobits
	.sectionflags	@""
	.align	4
.nv.shared._Z16computeFrequencyPiPci:
	.zero		1064


//--------------------- .nv.shared.reserved.0     --------------------------
	.section	.nv.shared.reserved.0,"aw",@nobits
	.weak		__nv_reservedSMEM_offset_0_alias
	.size		__nv_reservedSMEM_offset_0_alias, 0, 64
	.other		__nv_reservedSMEM_offset_0_alias,@"STO_CUDA_RESERVED_SHARED STV_DEFAULT"
__nv_reservedSMEM_offset_0_alias:
	.zero		0
	.zero		64


//--------------------- .nv.constant0._Z16computeFrequencyPiPci --------------------------
	.section	.nv.constant0._Z16computeFrequencyPiPci,"a",@progbits
	.sectionflags	@""
	.align	4
.nv.constant0._Z16computeFrequencyPiPci:
	.zero		916


//--------------------- SYMBOLS --------------------------

	.type		.nv.reservedSmem.offset0,@object
	.size		.nv.reservedSmem.offset0,0x4
	.type		.nv.reservedSmem.cap,@object
	.size		.nv.reservedSmem.cap,0x4
	.type		vprintf,@function
